//
// Generated by NVIDIA NVVM Compiler
//
// Compiler Build ID: CL-36424714
// Cuda compilation tools, release 13.0, V13.0.88
// Based on NVVM 20.0.0
//

.version 9.0
.target sm_100
.address_size 64

	// .globl	_Z22rms_norm_matrix_kernelPfS_S_iif
.extern .func  (.param .b32 func_retval0) vprintf
(
	.param .b64 vprintf_param_0,
	.param .b64 vprintf_param_1
)
;
// _ZZ22rms_norm_matrix_kernelPfS_S_iifE5sdata has been demoted
.global .align 1 .b8 $str[25] = {116, 105, 100, 58, 32, 37, 100, 44, 32, 115, 100, 97, 116, 97, 91, 116, 105, 100, 93, 58, 32, 37, 102, 10};
.global .align 1 .b8 $str$1[69] = {105, 58, 32, 37, 100, 44, 32, 114, 111, 119, 58, 32, 37, 100, 44, 32, 114, 109, 115, 58, 32, 37, 102, 44, 32, 105, 110, 112, 117, 116, 91, 105, 93, 58, 32, 37, 102, 44, 32, 119, 101, 105, 103, 104, 116, 91, 105, 93, 58, 32, 37, 102, 44, 32, 111, 117, 116, 112, 117, 116, 91, 105, 93, 58, 32, 37, 102, 10};

.visible .entry _Z22rms_norm_matrix_kernelPfS_S_iif(
	.param .u64 .ptr .align 1 _Z22rms_norm_matrix_kernelPfS_S_iif_param_0,
	.param .u64 .ptr .align 1 _Z22rms_norm_matrix_kernelPfS_S_iif_param_1,
	.param .u64 .ptr .align 1 _Z22rms_norm_matrix_kernelPfS_S_iif_param_2,
	.param .u32 _Z22rms_norm_matrix_kernelPfS_S_iif_param_3,
	.param .u32 _Z22rms_norm_matrix_kernelPfS_S_iif_param_4,
	.param .f32 _Z22rms_norm_matrix_kernelPfS_S_iif_param_5
)
{
	.local .align 8 .b8 	__local_depot0[40];
	.reg .b64 	%SP;
	.reg .b64 	%SPL;
	.reg .pred 	%p<7>;
	.reg .b32 	%r<24>;
	.reg .b32 	%f<22>;
	.reg .b64 	%rd<20>;
	.reg .b64 	%fd<6>;
	// demoted variable
	.shared .align 4 .b8 _ZZ22rms_norm_matrix_kernelPfS_S_iifE5sdata[1024];
	mov.u64 	%SPL, __local_depot0;
	cvta.local.u64 	%SP, %SPL;
	ld.param.u64 	%rd5, [_Z22rms_norm_matrix_kernelPfS_S_iif_param_0];
	ld.param.u64 	%rd3, [_Z22rms_norm_matrix_kernelPfS_S_iif_param_1];
	ld.param.u64 	%rd4, [_Z22rms_norm_matrix_kernelPfS_S_iif_param_2];
	ld.param.u32 	%r8, [_Z22rms_norm_matrix_kernelPfS_S_iif_param_3];
	ld.param.u32 	%r9, [_Z22rms_norm_matrix_kernelPfS_S_iif_param_4];
	ld.param.f32 	%f3, [_Z22rms_norm_matrix_kernelPfS_S_iif_param_5];
	cvta.to.global.u64 	%rd6, %rd5;
	add.u64 	%rd7, %SP, 0;
	add.u64 	%rd1, %SPL, 0;
	mov.u32 	%r1, %tid.x;
	mov.u32 	%r10, %ctaid.x;
	mov.u32 	%r23, %ntid.x;
	mad.lo.s32 	%r3, %r10, %r23, %r1;
	mul.lo.s32 	%r4, %r9, %r8;
	setp.ge.s32 	%p1, %r3, %r4;
	mul.wide.s32 	%rd8, %r3, 4;
	add.s64 	%rd2, %rd6, %rd8;
	mov.f32 	%f21, 0f00000000;
	@%p1 bra 	$L__BB0_2;
	ld.global.f32 	%f5, [%rd2];
	mul.f32 	%f21, %f5, %f5;
$L__BB0_2:
	shl.b32 	%r11, %r1, 2;
	mov.u32 	%r12, _ZZ22rms_norm_matrix_kernelPfS_S_iifE5sdata;
	add.s32 	%r5, %r12, %r11;
	st.shared.f32 	[%r5], %f21;
	bar.sync 	0;
	setp.lt.u32 	%p2, %r23, 6;
	@%p2 bra 	$L__BB0_6;
$L__BB0_3:
	shr.u32 	%r7, %r23, 1;
	setp.ge.u32 	%p3, %r1, %r7;
	@%p3 bra 	$L__BB0_5;
	shl.b32 	%r13, %r7, 2;
	add.s32 	%r14, %r5, %r13;
	ld.shared.f32 	%f6, [%r14];
	ld.shared.f32 	%f7, [%r5];
	add.f32 	%f8, %f6, %f7;
	st.shared.f32 	[%r5], %f8;
$L__BB0_5:
	bar.sync 	0;
	setp.gt.u32 	%p4, %r23, 11;
	mov.u32 	%r23, %r7;
	@%p4 bra 	$L__BB0_3;
$L__BB0_6:
	setp.ge.s32 	%p5, %r1, %r8;
	@%p5 bra 	$L__BB0_8;
	ld.shared.f32 	%f9, [%r5];
	cvt.rn.f32.s32 	%f10, %r9;
	div.rn.f32 	%f11, %f9, %f10;
	add.f32 	%f12, %f3, %f11;
	sqrt.rn.f32 	%f13, %f12;
	st.shared.f32 	[%r5], %f13;
	cvt.f64.f32 	%fd1, %f13;
	st.local.u32 	[%rd1], %r1;
	st.local.f64 	[%rd1+8], %fd1;
	mov.u64 	%rd9, $str;
	cvta.global.u64 	%rd10, %rd9;
	{ // callseq 0, 0
	.param .b64 param0;
	st.param.b64 	[param0], %rd10;
	.param .b64 param1;
	st.param.b64 	[param1], %rd7;
	.param .b32 retval0;
	call.uni (retval0), 
	vprintf, 
	(
	param0, 
	param1
	);
	ld.param.b32 	%r15, [retval0];
	} // callseq 0
$L__BB0_8:
	setp.ge.s32 	%p6, %r3, %r4;
	bar.sync 	0;
	@%p6 bra 	$L__BB0_10;
	rem.s32 	%r17, %r3, %r8;
	shl.b32 	%r18, %r17, 2;
	add.s32 	%r20, %r12, %r18;
	ld.shared.f32 	%f14, [%r20];
	ld.global.f32 	%f15, [%rd2];
	div.rn.f32 	%f16, %f15, %f14;
	cvta.to.global.u64 	%rd12, %rd3;
	add.s64 	%rd14, %rd12, %rd8;
	ld.global.f32 	%f17, [%rd14];
	mul.f32 	%f18, %f16, %f17;
	cvta.to.global.u64 	%rd15, %rd4;
	add.s64 	%rd16, %rd15, %rd8;
	st.global.f32 	[%rd16], %f18;
	cvt.f64.f32 	%fd2, %f14;
	ld.global.f32 	%f19, [%rd2];
	cvt.f64.f32 	%fd3, %f19;
	ld.global.f32 	%f20, [%rd14];
	cvt.f64.f32 	%fd4, %f20;
	cvt.f64.f32 	%fd5, %f18;
	st.local.v2.u32 	[%rd1], {%r3, %r17};
	st.local.f64 	[%rd1+8], %fd2;
	st.local.f64 	[%rd1+16], %fd3;
	st.local.f64 	[%rd1+24], %fd4;
	st.local.f64 	[%rd1+32], %fd5;
	mov.u64 	%rd17, $str$1;
	cvta.global.u64 	%rd18, %rd17;
	{ // callseq 1, 0
	.param .b64 param0;
	st.param.b64 	[param0], %rd18;
	.param .b64 param1;
	st.param.b64 	[param1], %rd7;
	.param .b32 retval0;
	call.uni (retval0), 
	vprintf, 
	(
	param0, 
	param1
	);
	ld.param.b32 	%r21, [retval0];
	} // callseq 1
$L__BB0_10:
	bar.sync 	0;
	ret;

}


// ===== COMPILED SASS (sm_100) =====

	.target	sm_100

	.elftype	@"ET_EXEC"


//--------------------- .note.nv.tkinfo           --------------------------
	.section	.note.nv.tkinfo,"",@"SHT_NOTE"
	.sectionflags	@"SHF_NOTE_NV_TKINFO"
	.tkinfo
        /*0018*/ 	.word	0x00000002
        /*0030*/ 	.string	""
        /*0030*/ 	.string	"ptxas"
        /*0030*/ 	.string	"Cuda compilation tools, release 13.0, V13.0.88"
        /*0030*/ 	.string	"Build cuda_13.0.r13.0/compiler.36424714_0"
        /*0030*/ 	.string	"-arch sm_100 -m 64 "



//--------------------- .note.nv.cuinfo           --------------------------
	.section	.note.nv.cuinfo,"",@"SHT_NOTE"
	.sectionflags	@"SHF_NOTE_NV_CUINFO"
        /*0018*/ 	.short	0x0002
        /*001a*/ 	.short	0x0064
        /*001c*/ 	.short	0x0082
	.zero		2


//--------------------- .nv.info                  --------------------------
	.section	.nv.info,"",@"SHT_CUDA_INFO"
	.align	4


	//----- nvinfo : EIATTR_REGCOUNT
	.align		4
        /*0000*/ 	.byte	0x04, 0x2f
        /*0002*/ 	.short	(.L_3 - .L_2)
	.align		4
.L_2:
        /*0004*/ 	.word	index@(_Z22rms_norm_matrix_kernelPfS_S_iif)
        /*0008*/ 	.word	0x0000001a


	//----- nvinfo : EIATTR_FRAME_SIZE
	.align		4
.L_3:
        /*000c*/ 	.byte	0x04, 0x11
        /*000e*/ 	.short	(.L_5 - .L_4)
	.align		4
.L_4:
        /*0010*/ 	.word	index@($__internal_1_$__cuda_sm3x_div_rn_noftz_f32_slowpath)
        /*0014*/ 	.word	0x00000028


	//----- nvinfo : EIATTR_FRAME_SIZE
	.align		4
.L_5:
        /*0018*/ 	.byte	0x04, 0x11
        /*001a*/ 	.short	(.L_7 - .L_6)
	.align		4
.L_6:
        /*001c*/ 	.word	index@($__internal_0_$__cuda_sm20_sqrt_rn_f32_slowpath)
        /*0020*/ 	.word	0x00000028


	//----- nvinfo : EIATTR_FRAME_SIZE
	.align		4
.L_7:
        /*0024*/ 	.byte	0x04, 0x11
        /*0026*/ 	.short	(.L_9 - .L_8)
	.align		4
.L_8:
        /*0028*/ 	.word	index@(_Z22rms_norm_matrix_kernelPfS_S_iif)
        /*002c*/ 	.word	0x00000028


	//----- nvinfo : EIATTR_MIN_STACK_SIZE
	.align		4
.L_9:
        /*0030*/ 	.byte	0x04, 0x12
        /*0032*/ 	.short	(.L_11 - .L_10)
	.align		4
.L_10:
        /*0034*/ 	.word	index@(_Z22rms_norm_matrix_kernelPfS_S_iif)
        /*0038*/ 	.word	0x00000028
.L_11:


//--------------------- .nv.compat                --------------------------
	.section	.nv.compat,"",@"SHT_CUDA_COMPAT_INFO"
	.align	4
        /*0000*/ 	.byte	0x02, 0x09, 0x00, 0x00, 0x02, 0x02, 0x01, 0x00, 0x02, 0x05, 0x05, 0x00, 0x03, 0x07, 0x01, 0x01
        /*0010*/ 	.byte	0x02, 0x03, 0x00, 0x00, 0x02, 0x06, 0x01, 0x00, 0x04, 0x0b, 0x08, 0x00, 0x01, 0x00, 0x00, 0x00
        /*0020*/ 	.byte	0x00, 0x00, 0x00, 0x00


//--------------------- .nv.info._Z22rms_norm_matrix_kernelPfS_S_iif --------------------------
	.section	.nv.info._Z22rms_norm_matrix_kernelPfS_S_iif,"",@"SHT_CUDA_INFO"
	.sectionflags	@""
	.align	4


	//----- nvinfo : EIATTR_CUDA_API_VERSION
	.align		4
        /*0000*/ 	.byte	0x04, 0x37
        /*0002*/ 	.short	(.L_13 - .L_12)
.L_12:
        /*0004*/ 	.word	0x00000082


	//----- nvinfo : EIATTR_KPARAM_INFO
	.align		4
.L_13:
        /*0008*/ 	.byte	0x04, 0x17
        /*000a*/ 	.short	(.L_15 - .L_14)
.L_14:
        /*000c*/ 	.word	0x00000000
        /*0010*/ 	.short	0x0005
        /*0012*/ 	.short	0x0020
        /*0014*/ 	.byte	0x00, 0xf0, 0x11, 0x00


	//----- nvinfo : EIATTR_KPARAM_INFO
	.align		4
.L_15:
        /*0018*/ 	.byte	0x04, 0x17
        /*001a*/ 	.short	(.L_17 - .L_16)
.L_16:
        /*001c*/ 	.word	0x00000000
        /*0020*/ 	.short	0x0004
        /*0022*/ 	.short	0x001c
        /*0024*/ 	.byte	0x00, 0xf0, 0x11, 0x00


	//----- nvinfo : EIATTR_KPARAM_INFO
	.align		4
.L_17:
        /*0028*/ 	.byte	0x04, 0x17
        /*002a*/ 	.short	(.L_19 - .L_18)
.L_18:
        /*002c*/ 	.word	0x00000000
        /*0030*/ 	.short	0x0003
        /*0032*/ 	.short	0x0018
        /*0034*/ 	.byte	0x00, 0xf0, 0x11, 0x00


	//----- nvinfo : EIATTR_KPARAM_INFO
	.align		4
.L_19:
        /*0038*/ 	.byte	0x04, 0x17
        /*003a*/ 	.short	(.L_21 - .L_20)
.L_20:
        /*003c*/ 	.word	0x00000000
        /*0040*/ 	.short	0x0002
        /*0042*/ 	.short	0x0010
        /*0044*/ 	.byte	0x00, 0xf5, 0x21, 0x00


	//----- nvinfo : EIATTR_KPARAM_INFO
	.align		4
.L_21:
        /*0048*/ 	.byte	0x04, 0x17
        /*004a*/ 	.short	(.L_23 - .L_22)
.L_22:
        /*004c*/ 	.word	0x00000000
        /*0050*/ 	.short	0x0001
        /*0052*/ 	.short	0x0008
        /*0054*/ 	.byte	0x00, 0xf5, 0x21, 0x00


	//----- nvinfo : EIATTR_KPARAM_INFO
	.align		4
.L_23:
        /*0058*/ 	.byte	0x04, 0x17
        /*005a*/ 	.short	(.L_25 - .L_24)
.L_24:
        /*005c*/ 	.word	0x00000000
        /*0060*/ 	.short	0x0000
        /*0062*/ 	.short	0x0000
        /*0064*/ 	.byte	0x00, 0xf5, 0x21, 0x00


	//----- nvinfo : EIATTR_SPARSE_MMA_MASK
	.align		4
.L_25:
        /*0068*/ 	.byte	0x03, 0x50
        /*006a*/ 	.short	0x0000


	//----- nvinfo : EIATTR_MAXREG_COUNT
	.align		4
        /*006c*/ 	.byte	0x03, 0x1b
        /*006e*/ 	.short	0x00ff


	//----- nvinfo : EIATTR_NUM_BARRIERS
	.align		4
        /*0070*/ 	.byte	0x02, 0x4c
        /*0072*/ 	.byte	0x01
	.zero		1


	//----- nvinfo : EIATTR_EXTERNS
	.align		4
        /*0074*/ 	.byte	0x04, 0x0f
        /*0076*/ 	.short	(.L_27 - .L_26)


	//   ....[0]....
	.align		4
.L_26:
        /*0078*/ 	.word	index@(vprintf)


	//----- nvinfo : EIATTR_MERCURY_ISA_VERSION
	.align		4
.L_27:
        /*007c*/ 	.byte	0x03, 0x5f
        /*007e*/ 	.short	0x0101


	//----- nvinfo : EIATTR_VRC_CTA_INIT_COUNT
	.align		4
        /*0080*/ 	.byte	0x02, 0x4a
	.zero		1
	.zero		1


	//----- nvinfo : EIATTR_SYSCALL_OFFSETS
	.align		4
        /*0084*/ 	.byte	0x04, 0x46
        /*0086*/ 	.short	(.L_29 - .L_28)


	//   ....[0]....
.L_28:
        /*0088*/ 	.word	0x00000540


	//   ....[1]....
        /*008c*/ 	.word	0x000009a0


	//----- nvinfo : EIATTR_EXIT_INSTR_OFFSETS
	.align		4
.L_29:
        /*0090*/ 	.byte	0x04, 0x1c
        /*0092*/ 	.short	(.L_31 - .L_30)


	//   ....[0]....
.L_30:
        /*0094*/ 	.word	0x000009d0


	//----- nvinfo : EIATTR_CRS_STACK_SIZE
	.align		4
.L_31:
        /*0098*/ 	.byte	0x04, 0x1e
        /*009a*/ 	.short	(.L_33 - .L_32)
.L_32:
        /*009c*/ 	.word	0x00000000


	//----- nvinfo : EIATTR_CBANK_PARAM_SIZE
	.align		4
.L_33:
        /*00a0*/ 	.byte	0x03, 0x19
        /*00a2*/ 	.short	0x0024


	//----- nvinfo : EIATTR_PARAM_CBANK
	.align		4
        /*00a4*/ 	.byte	0x04, 0x0a
        /*00a6*/ 	.short	(.L_35 - .L_34)
	.align		4
.L_34:
        /*00a8*/ 	.word	index@(.nv.constant0._Z22rms_norm_matrix_kernelPfS_S_iif)
        /*00ac*/ 	.short	0x0380
        /*00ae*/ 	.short	0x0024


	//----- nvinfo : EIATTR_SW_WAR
	.align		4
.L_35:
        /*00b0*/ 	.byte	0x04, 0x36
        /*00b2*/ 	.short	(.L_37 - .L_36)
.L_36:
        /*00b4*/ 	.word	0x00000008
.L_37:


//--------------------- .nv.callgraph             --------------------------
	.section	.nv.callgraph,"",@"SHT_CUDA_CALLGRAPH"
	.align	4
	.sectionentsize	8
	.align		4
        /*0000*/ 	.word	0x00000000
	.align		4
        /*0004*/ 	.word	0xffffffff
	.align		4
        /*0008*/ 	.word	index@(_Z22rms_norm_matrix_kernelPfS_S_iif)
	.align		4
        /*000c*/ 	.word	index@(vprintf)
	.align		4
        /*0010*/ 	.word	0x00000000
	.align		4
        /*0014*/ 	.word	0xfffffffe
	.align		4
        /*0018*/ 	.word	0x00000000
	.align		4
        /*001c*/ 	.word	0xfffffffd
	.align		4
        /*0020*/ 	.word	0x00000000
	.align		4
        /*0024*/ 	.word	0xfffffffc


//--------------------- .nv.constant4             --------------------------
	.section	.nv.constant4,"a",@progbits
	.align	8
	.align		8
.nv.constant4:
        /*0000*/ 	.dword	vprintf
	.align		8
        /*0008*/ 	.dword	$str
	.align		8
        /*0010*/ 	.dword	$str$1


//--------------------- .text._Z22rms_norm_matrix_kernelPfS_S_iif --------------------------
	.section	.text._Z22rms_norm_matrix_kernelPfS_S_iif,"ax",@progbits
	.align	128
        .global         _Z22rms_norm_matrix_kernelPfS_S_iif
        .type           _Z22rms_norm_matrix_kernelPfS_S_iif,@function
        .size           _Z22rms_norm_matrix_kernelPfS_S_iif,(.L_x_25 - _Z22rms_norm_matrix_kernelPfS_S_iif)
        .other          _Z22rms_norm_matrix_kernelPfS_S_iif,@"STO_CUDA_ENTRY STV_DEFAULT"
_Z22rms_norm_matrix_kernelPfS_S_iif:
.text._Z22rms_norm_matrix_kernelPfS_S_iif:
[----:B------:R-:W0:Y:S01]  /*0000*/  LDC R1, c[0x0][0x37c] ;  /* 0x0000df00ff017b82 */ /* 0x000e220000000800 */
[----:B------:R-:W1:Y:S01]  /*0010*/  S2R R0, SR_TID.X ;  /* 0x0000000000007919 */ /* 0x000e620000002100 */
[----:B------:R-:W2:Y:S06]  /*0020*/  LDCU UR6, c[0x0][0x2fc] ;  /* 0x00005f80ff0677ac */ /* 0x000eac0008000800 */
[----:B------:R-:W1:Y:S01]  /*0030*/  S2UR UR4, SR_CTAID.X ;  /* 0x00000000000479c3 */ /* 0x000e620000002500 */
[----:B0-----:R-:W-:Y:S01]  /*0040*/  VIADD R1, R1, 0xffffffd8 ;  /* 0xffffffd801017836 */ /* 0x001fe20000000000 */
[----:B------:R-:W0:Y:S01]  /*0050*/  LDCU.64 UR38, c[0x0][0x398] ;  /* 0x00007300ff2677ac */ /* 0x000e220008000a00 */
[----:B------:R-:W3:Y:S05]  /*0060*/  LDCU.64 UR36, c[0x0][0x358] ;  /* 0x00006b00ff2477ac */ /* 0x000eea0008000a00 */
[----:B------:R-:W1:Y:S01]  /*0070*/  LDC R5, c[0x0][0x360] ;  /* 0x0000d800ff057b82 */ /* 0x000e620000000800 */
[----:B------:R-:W4:Y:S07]  /*0080*/  LDCU UR7, c[0x0][0x398] ;  /* 0x00007300ff0777ac */ /* 0x000f2e0008000800 */
[----:B------:R-:W5:Y:S01]  /*0090*/  LDC.64 R16, c[0x0][0x380] ;  /* 0x0000e000ff107b82 */ /* 0x000f620000000a00 */
[----:B0-----:R-:W-:Y:S01]  /*00a0*/  UIMAD UR38, UR39, UR38, URZ ;  /* 0x00000026272672a4 */ /* 0x001fe2000f8e02ff */
[----:B-1----:R-:W-:-:S05]  /*00b0*/  IMAD R2, R5, UR4, R0 ;  /* 0x0000000405027c24 */ /* 0x002fca000f8e0200 */
[C---:B------:R-:W-:Y:S01]  /*00c0*/  ISETP.GE.AND P0, PT, R2.reuse, UR38, PT ;  /* 0x0000002602007c0c */ /* 0x040fe2000bf06270 */
[----:B-----5:R-:W-:-:S12]  /*00d0*/  IMAD.WIDE R16, R2, 0x4, R16 ;  /* 0x0000000402107825 */ /* 0x020fd800078e0210 */
[----:B---3--:R-:W3:Y:S01]  /*00e0*/  @!P0 LDG.E R3, desc[UR36][R16.64] ;  /* 0x0000002410038981 */ /* 0x008ee2000c1e1900 */
[----:B------:R-:W0:Y:S01]  /*00f0*/  S2UR UR39, SR_CgaCtaId ;  /* 0x00000000002779c3 */ /* 0x000e220000008800 */
[----:B------:R-:W1:Y:S01]  /*0100*/  LDCU UR5, c[0x0][0x2f8] ;  /* 0x00005f00ff0577ac */ /* 0x000e620008000800 */
[----:B------:R-:W-:Y:S01]  /*0110*/  ISETP.GE.U32.AND P2, PT, R5, 0x6, PT ;  /* 0x000000060500780c */ /* 0x000fe20003f46070 */
[----:B------:R-:W-:Y:S01]  /*0120*/  IMAD.MOV.U32 R4, RZ, RZ, RZ ;  /* 0x000000ffff047224 */ /* 0x000fe200078e00ff */
[----:B------:R-:W-:Y:S01]  /*0130*/  UMOV UR4, 0x400 ;  /* 0x0000040000047882 */ /* 0x000fe20000000000 */
[----:B-1----:R-:W-:Y:S01]  /*0140*/  IADD3 R18, P1, PT, R1, UR5, RZ ;  /* 0x0000000501127c10 */ /* 0x002fe2000ff3e0ff */
[----:B0-----:R-:W-:Y:S01]  /*0150*/  ULEA UR39, UR39, UR4, 0x18 ;  /* 0x0000000427277291 */ /* 0x001fe2000f8ec0ff */
[----:B---3--:R-:W-:-:S05]  /*0160*/  @!P0 FMUL R4, R3, R3 ;  /* 0x0000000303048220 */ /* 0x008fca0000400000 */
[C---:B------:R-:W-:Y:S02]  /*0170*/  LEA R3, R0.reuse, UR39, 0x2 ;  /* 0x0000002700037c11 */ /* 0x040fe4000f8e10ff */
[----:B----4-:R-:W-:-:S03]  /*0180*/  ISETP.GE.AND P0, PT, R0, UR7, PT ;  /* 0x0000000700007c0c */ /* 0x010fc6000bf06270 */
[----:B------:R0:W-:Y:S01]  /*0190*/  STS [R3], R4 ;  /* 0x0000000403007388 */ /* 0x0001e20000000800 */
[----:B------:R-:W-:Y:S06]  /*01a0*/  BAR.SYNC.DEFER_BLOCKING 0x0 ;  /* 0x0000000000007b1d */ /* 0x000fec0000010000 */
[----:B--2---:R-:W-:Y:S05]  /*01b0*/  @!P2 BRA `(.L_x_0) ;  /* 0x00000000002ca947 */ /* 0x004fea0003800000 */
.L_x_1:
[----:B------:R-:W-:-:S04]  /*01c0*/  SHF.R.U32.HI R8, RZ, 0x1, R5 ;  /* 0x00000001ff087819 */ /* 0x000fc80000011605 */
[----:B------:R-:W-:-:S13]  /*01d0*/  ISETP.GE.U32.AND P2, PT, R0, R8, PT ;  /* 0x000000080000720c */ /* 0x000fda0003f46070 */
[----:B0-----:R-:W-:Y:S01]  /*01e0*/  @!P2 IMAD R4, R8, 0x4, R3 ;  /* 0x000000040804a824 */ /* 0x001fe200078e0203 */
[----:B------:R-:W-:Y:S05]  /*01f0*/  @!P2 LDS R7, [R3] ;  /* 0x000000000307a984 */ /* 0x000fea0000000800 */
[----:B------:R-:W0:Y:S02]  /*0200*/  @!P2 LDS R4, [R4] ;  /* 0x000000000404a984 */ /* 0x000e240000000800 */
[----:B0-----:R-:W-:-:S05]  /*0210*/  @!P2 FADD R6, R4, R7 ;  /* 0x000000070406a221 */ /* 0x001fca0000000000 */
[----:B------:R1:W-:Y:S01]  /*0220*/  @!P2 STS [R3], R6 ;  /* 0x000000060300a388 */ /* 0x0003e20000000800 */
[----:B------:R-:W-:Y:S01]  /*0230*/  BAR.SYNC.DEFER_BLOCKING 0x0 ;  /* 0x0000000000007b1d */ /* 0x000fe20000010000 */
[----:B------:R-:W-:Y:S01]  /*0240*/  ISETP.GT.U32.AND P2, PT, R5, 0xb, PT ;  /* 0x0000000b0500780c */ /* 0x000fe20003f44070 */
[----:B------:R-:W-:-:S12]  /*0250*/  IMAD.MOV.U32 R5, RZ, RZ, R8 ;  /* 0x000000ffff057224 */ /* 0x000fd800078e0008 */
[----:B-1----:R-:W-:Y:S05]  /*0260*/  @P2 BRA `(.L_x_1) ;  /* 0xfffffffc00d42947 */ /* 0x002fea000383ffff */
.L_x_0:
[----:B------:R-:W-:Y:S01]  /*0270*/  IADD3.X R19, PT, PT, RZ, UR6, RZ, P1, !PT ;  /* 0x00000006ff137c10 */ /* 0x000fe20008ffe4ff */
[----:B------:R-:W-:Y:S06]  /*0280*/  @P0 BRA `(.L_x_2) ;  /* 0x0000000000b00947 */ /* 0x000fec0003800000 */
[----:B0-----:R-:W0:Y:S01]  /*0290*/  LDS R4, [R3] ;  /* 0x0000000003047984 */ /* 0x001e220000000800 */
[----:B------:R-:W1:Y:S01]  /*02a0*/  LDCU UR4, c[0x0][0x39c] ;  /* 0x00007380ff0477ac */ /* 0x000e620008000800 */
[----:B------:R-:W-:Y:S01]  /*02b0*/  BSSY.RECONVERGENT B0, `(.L_x_3) ;  /* 0x000000d000007945 */ /* 0x000fe20003800200 */
[----:B-1----:R-:W-:-:S04]  /*02c0*/  I2FP.F32.S32 R5, UR4 ;  /* 0x0000000400057c45 */ /* 0x002fc80008201400 */
[----:B------:R-:W1:Y:S08]  /*02d0*/  MUFU.RCP R6, R5 ;  /* 0x0000000500067308 */ /* 0x000e700000001000 */
[----:B0-----:R-:W0:Y:S01]  /*02e0*/  FCHK P0, R4, R5 ;  /* 0x0000000504007302 */ /* 0x001e220000000000 */
[----:B-1----:R-:W-:-:S04]  /*02f0*/  FFMA R7, -R5, R6, 1 ;  /* 0x3f80000005077423 */ /* 0x002fc80000000106 */
[----:B------:R-:W-:-:S04]  /*0300*/  FFMA R7, R6, R7, R6 ;  /* 0x0000000706077223 */ /* 0x000fc80000000006 */
[----:B------:R-:W-:-:S04]  /*0310*/  FFMA R6, R4, R7, RZ ;  /* 0x0000000704067223 */ /* 0x000fc800000000ff */
[----:B------:R-:W-:-:S04]  /*0320*/  FFMA R8, -R5, R6, R4 ;  /* 0x0000000605087223 */ /* 0x000fc80000000104 */
[----:B------:R-:W-:Y:S01]  /*0330*/  FFMA R6, R7, R8, R6 ;  /* 0x0000000807067223 */ /* 0x000fe20000000006 */
[----:B0-----:R-:W-:Y:S06]  /*0340*/  @!P0 BRA `(.L_x_4) ;  /* 0x00000000000c8947 */ /* 0x001fec0003800000 */
[----:B------:R-:W-:-:S07]  /*0350*/  MOV R6, 0x370 ;  /* 0x0000037000067802 */ /* 0x000fce0000000f00 */
[----:B------:R-:W-:Y:S05]  /*0360*/  CALL.REL.NOINC `($__internal_1_$__cuda_sm3x_div_rn_noftz_f32_slowpath) ;  /* 0x0000000400f87944 */ /* 0x000fea0003c00000 */
[----:B------:R-:W-:-:S07]  /*0370*/  IMAD.MOV.U32 R6, RZ, RZ, R4 ;  /* 0x000000ffff067224 */ /* 0x000fce00078e0004 */
.L_x_4:
[----:B------:R-:W-:Y:S05]  /*0380*/  BSYNC.RECONVERGENT B0 ;  /* 0x0000000000007941 */ /* 0x000fea0003800200 */
.L_x_3:
[----:B------:R-:W0:Y:S01]  /*0390*/  LDCU UR4, c[0x0][0x3a0] ;  /* 0x00007400ff0477ac */ /* 0x000e220008000800 */
[----:B------:R-:W-:Y:S01]  /*03a0*/  BSSY.RECONVERGENT B0, `(.L_x_5) ;  /* 0x000000d000007945 */ /* 0x000fe20003800200 */
[----:B0-----:R-:W-:-:S04]  /*03b0*/  FADD R5, R6, UR4 ;  /* 0x0000000406057e21 */ /* 0x001fc80008000000 */
[----:B------:R-:W-:Y:S01]  /*03c0*/  VIADD R6, R5, 0xf3000000 ;  /* 0xf300000005067836 */ /* 0x000fe20000000000 */
[----:B------:R0:W1:Y:S04]  /*03d0*/  MUFU.RSQ R4, R5 ;  /* 0x0000000500047308 */ /* 0x0000680000001400 */
[----:B------:R-:W-:-:S13]  /*03e0*/  ISETP.GT.U32.AND P0, PT, R6, 0x727fffff, PT ;  /* 0x727fffff0600780c */ /* 0x000fda0003f04070 */
[----:B01----:R-:W-:Y:S05]  /*03f0*/  @!P0 BRA `(.L_x_6) ;  /* 0x00000000000c8947 */ /* 0x003fea0003800000 */
[----:B------:R-:W-:-:S07]  /*0400*/  MOV R10, 0x420 ;  /* 0x00000420000a7802 */ /* 0x000fce0000000f00 */
[----:B------:R-:W-:Y:S05]  /*0410*/  CALL.REL.NOINC `($__internal_0_$__cuda_sm20_sqrt_rn_f32_slowpath) ;  /* 0x0000000400707944 */ /* 0x000fea0003c00000 */
[----:B------:R-:W-:Y:S05]  /*0420*/  BRA `(.L_x_7) ;  /* 0x0000000000107947 */ /* 0x000fea0003800000 */
.L_x_6:
[----:B------:R-:W-:Y:S01]  /*0430*/  FMUL.FTZ R8, R5, R4 ;  /* 0x0000000405087220 */ /* 0x000fe20000410000 */
[----:B------:R-:W-:-:S03]  /*0440*/  FMUL.FTZ R4, R4, 0.5 ;  /* 0x3f00000004047820 */ /* 0x000fc60000410000 */
[----:B------:R-:W-:-:S04]  /*0450*/  FFMA R5, -R8, R8, R5 ;  /* 0x0000000808057223 */ /* 0x000fc80000000105 */
[----:B------:R-:W-:-:S07]  /*0460*/  FFMA R8, R5, R4, R8 ;  /* 0x0000000405087223 */ /* 0x000fce0000000008 */
.L_x_7:
[----:B------:R-:W-:Y:S05]  /*0470*/  BSYNC.RECONVERGENT B0 ;  /* 0x0000000000007941 */ /* 0x000fea0003800200 */
.L_x_5:
[----:B------:R-:W0:Y:S01]  /*0480*/  F2F.F64.F32 R10, R8 ;  /* 0x00000008000a7310 */ /* 0x000e220000201800 */
[----:B------:R-:W-:Y:S01]  /*0490*/  MOV R9, 0x0 ;  /* 0x0000000000097802 */ /* 0x000fe20000000f00 */
[----:B------:R1:W-:Y:S01]  /*04a0*/  STS [R3], R8 ;  /* 0x0000000803007388 */ /* 0x0003e20000000800 */
[----:B------:R-:W2:Y:S01]  /*04b0*/  LDCU.64 UR4, c[0x4][0x8] ;  /* 0x01000100ff0477ac */ /* 0x000ea20008000a00 */
[----:B------:R-:W-:Y:S01]  /*04c0*/  MOV R6, R18 ;  /* 0x0000001200067202 */ /* 0x000fe20000000f00 */
[----:B------:R1:W3:Y:S01]  /*04d0*/  LDC.64 R12, c[0x4][R9] ;  /* 0x01000000090c7b82 */ /* 0x0002e20000000a00 */
[----:B------:R1:W-:Y:S01]  /*04e0*/  STL [R1], R0 ;  /* 0x0000000001007387 */ /* 0x0003e20000100800 */
[----:B------:R-:W-:-:S03]  /*04f0*/  IMAD.MOV.U32 R7, RZ, RZ, R19 ;  /* 0x000000ffff077224 */ /* 0x000fc600078e0013 */
[----:B0-----:R1:W-:Y:S01]  /*0500*/  STL.64 [R1+0x8], R10 ;  /* 0x0000080a01007387 */ /* 0x0013e20000100a00 */
[----:B--2---:R-:W-:Y:S02]  /*0510*/  IMAD.U32 R4, RZ, RZ, UR4 ;  /* 0x00000004ff047e24 */ /* 0x004fe4000f8e00ff */
[----:B------:R-:W-:-:S07]  /*0520*/  IMAD.U32 R5, RZ, RZ, UR5 ;  /* 0x00000005ff057e24 */ /* 0x000fce000f8e00ff */
[----:B------:R-:W-:-:S07]  /*0530*/  LEPC R20, `(.L_x_2) ;  /* 0x000000001014794e */ /* 0x000fce0000000000 */
[----:B-1-3--:R-:W-:Y:S05]  /*0540*/  CALL.ABS.NOINC R12 ;  /* 0x000000000c007343 */ /* 0x00afea0003c00000 */
.L_x_2:
[----:B------:R-:W-:Y:S01]  /*0550*/  ISETP.GE.AND P0, PT, R2, UR38, PT ;  /* 0x0000002602007c0c */ /* 0x000fe2000bf06270 */
[----:B------:R-:W-:Y:S05]  /*0560*/  WARPSYNC.ALL ;  /* 0x0000000000007948 */ /* 0x000fea0003800000 */
[----:B------:R-:W-:Y:S07]  /*0570*/  BAR.SYNC.DEFER_BLOCKING 0x0 ;  /* 0x0000000000007b1d */ /* 0x000fee0000010000 */
[----:B------:R-:W-:Y:S05]  /*0580*/  @P0 BRA `(.L_x_8) ;  /* 0x0000000400080947 */ /* 0x000fea0003800000 */
[----:B------:R-:W2:Y:S01]  /*0590*/  LDG.E R0, desc[UR36][R16.64] ;  /* 0x0000002410007981 */ /* 0x000ea2000c1e1900 */
[----:B------:R-:W1:Y:S01]  /*05a0*/  LDC R8, c[0x0][0x398] ;  /* 0x0000e600ff087b82 */ /* 0x000e620000000800 */
[----:B------:R-:W-:Y:S01]  /*05b0*/  IABS R9, R2 ;  /* 0x0000000200097213 */ /* 0x000fe20000000000 */
[----:B------:R-:W-:Y:S01]  /*05c0*/  BSSY.RECONVERGENT B0, `(.L_x_9) ;  /* 0x0000023000007945 */ /* 0x000fe20003800200 */
[----:B------:R-:W-:Y:S02]  /*05d0*/  ISETP.GE.AND P2, PT, R2, RZ, PT ;  /* 0x000000ff0200720c */ /* 0x000fe40003f46270 */
[----:B-1----:R-:W-:-:S04]  /*05e0*/  IABS R6, R8 ;  /* 0x0000000800067213 */ /* 0x002fc80000000000 */
[----:B0-----:R-:W0:Y:S08]  /*05f0*/  I2F.RP R3, R6 ;  /* 0x0000000600037306 */ /* 0x001e300000209400 */
[----:B0-----:R-:W0:Y:S02]  /*0600*/  MUFU.RCP R3, R3 ;  /* 0x0000000300037308 */ /* 0x001e240000001000 */
[----:B0-----:R-:W-:-:S06]  /*0610*/  VIADD R4, R3, 0xffffffe ;  /* 0x0ffffffe03047836 */ /* 0x001fcc0000000000 */
[----:B------:R0:W1:Y:S02]  /*0620*/  F2I.FTZ.U32.TRUNC.NTZ R5, R4 ;  /* 0x0000000400057305 */ /* 0x000064000021f000 */
[----:B0-----:R-:W-:Y:S02]  /*0630*/  IMAD.MOV.U32 R4, RZ, RZ, RZ ;  /* 0x000000ffff047224 */ /* 0x001fe400078e00ff */
[----:B-1----:R-:W-:-:S04]  /*0640*/  IMAD.MOV R7, RZ, RZ, -R5 ;  /* 0x000000ffff077224 */ /* 0x002fc800078e0a05 */
[----:B------:R-:W-:-:S04]  /*0650*/  IMAD R7, R7, R6, RZ ;  /* 0x0000000607077224 */ /* 0x000fc800078e02ff */
[----:B------:R-:W-:Y:S01]  /*0660*/  IMAD.HI.U32 R5, R5, R7, R4 ;  /* 0x0000000705057227 */ /* 0x000fe200078e0004 */
[----:B------:R-:W-:-:S05]  /*0670*/  MOV R7, R9 ;  /* 0x0000000900077202 */ /* 0x000fca0000000f00 */
[----:B------:R-:W-:-:S04]  /*0680*/  IMAD.HI.U32 R5, R5, R7, RZ ;  /* 0x0000000705057227 */ /* 0x000fc800078e00ff */
[----:B------:R-:W-:-:S04]  /*0690*/  IMAD.MOV R5, RZ, RZ, -R5 ;  /* 0x000000ffff057224 */ /* 0x000fc800078e0a05 */
[----:B------:R-:W-:-:S05]  /*06a0*/  IMAD R3, R6, R5, R7 ;  /* 0x0000000506037224 */ /* 0x000fca00078e0207 */
[----:B------:R-:W-:-:S13]  /*06b0*/  ISETP.GT.U32.AND P0, PT, R6, R3, PT ;  /* 0x000000030600720c */ /* 0x000fda0003f04070 */
[----:B------:R-:W-:Y:S01]  /*06c0*/  @!P0 IMAD.IADD R3, R3, 0x1, -R6 ;  /* 0x0000000103038824 */ /* 0x000fe200078e0a06 */
[----:B------:R-:W-:-:S04]  /*06d0*/  ISETP.NE.AND P0, PT, R8, RZ, PT ;  /* 0x000000ff0800720c */ /* 0x000fc80003f05270 */
[----:B------:R-:W-:-:S13]  /*06e0*/  ISETP.GT.U32.AND P1, PT, R6, R3, PT ;  /* 0x000000030600720c */ /* 0x000fda0003f24070 */
[----:B------:R-:W-:-:S04]  /*06f0*/  @!P1 IMAD.IADD R3, R3, 0x1, -R6 ;  /* 0x0000000103039824 */ /* 0x000fc800078e0a06 */
[----:B------:R-:W-:Y:S01]  /*0700*/  @!P2 IMAD.MOV R3, RZ, RZ, -R3 ;  /* 0x000000ffff03a224 */ /* 0x000fe200078e0a03 */
[----:B------:R-:W-:-:S04]  /*0710*/  @!P0 LOP3.LUT R3, RZ, R8, RZ, 0x33, !PT ;  /* 0x00000008ff038212 */ /* 0x000fc800078e33ff */
[----:B------:R-:W-:-:S06]  /*0720*/  LEA R5, R3, UR39, 0x2 ;  /* 0x0000002703057c11 */ /* 0x000fcc000f8e10ff */
[----:B------:R-:W0:Y:S02]  /*0730*/  LDS R5, [R5] ;  /* 0x0000000005057984 */ /* 0x000e240000000800 */
[----:B0-----:R-:W0:Y:S02]  /*0740*/  MUFU.RCP R4, R5 ;  /* 0x0000000500047308 */ /* 0x001e240000001000 */
[----:B0-----:R-:W-:-:S04]  /*0750*/  FFMA R7, -R5, R4, 1 ;  /* 0x3f80000005077423 */ /* 0x001fc80000000104 */
[----:B------:R-:W-:Y:S02]  /*0760*/  FFMA R7, R4, R7, R4 ;  /* 0x0000000704077223 */ /* 0x000fe40000000004 */
[----:B--2---:R-:W0:Y:S02]  /*0770*/  FCHK P0, R0, R5 ;  /* 0x0000000500007302 */ /* 0x004e240000000000 */
[----:B------:R-:W-:-:S04]  /*0780*/  FFMA R4, R0, R7, RZ ;  /* 0x0000000700047223 */ /* 0x000fc800000000ff */
[----:B------:R-:W-:-:S04]  /*0790*/  FFMA R6, -R5, R4, R0 ;  /* 0x0000000405067223 */ /* 0x000fc80000000100 */
[----:B------:R-:W-:Y:S01]  /*07a0*/  FFMA R4, R7, R6, R4 ;  /* 0x0000000607047223 */ /* 0x000fe20000000004 */
[----:B0-----:R-:W-:Y:S06]  /*07b0*/  @!P0 BRA `(.L_x_10) ;  /* 0x00000000000c8947 */ /* 0x001fec0003800000 */
[----:B------:R-:W-:Y:S02]  /*07c0*/  MOV R4, R0 ;  /* 0x0000000000047202 */ /* 0x000fe40000000f00 */
[----:B------:R-:W-:-:S07]  /*07d0*/  MOV R6, 0x7f0 ;  /* 0x000007f000067802 */ /* 0x000fce0000000f00 */
[----:B------:R-:W-:Y:S05]  /*07e0*/  CALL.REL.NOINC `($__internal_1_$__cuda_sm3x_div_rn_noftz_f32_slowpath) ;  /* 0x0000000000d87944 */ /* 0x000fea0003c00000 */
.L_x_10:
[----:B------:R-:W-:Y:S05]  /*07f0*/  BSYNC.RECONVERGENT B0 ;  /* 0x0000000000007941 */ /* 0x000fea0003800200 */
.L_x_9:
[----:B------:R-:W0:Y:S08]  /*0800*/  LDC.64 R6, c[0x0][0x388] ;  /* 0x0000e200ff067b82 */ /* 0x000e300000000a00 */
[----:B------:R-:W1:Y:S01]  /*0810*/  LDC.64 R22, c[0x0][0x390] ;  /* 0x0000e400ff167b82 */ /* 0x000e620000000a00 */
[----:B------:R-:W-:Y:S01]  /*0820*/  MOV R20, 0x0 ;  /* 0x0000000000147802 */ /* 0x000fe20000000f00 */
[----:B------:R-:W-:Y:S01]  /*0830*/  STL.64 [R1], R2 ;  /* 0x0000000201007387 */ /* 0x000fe20000100a00 */
[----:B------:R-:W2:Y:S01]  /*0840*/  LDCU.64 UR4, c[0x4][0x10] ;  /* 0x01000200ff0477ac */ /* 0x000ea20008000a00 */
[----:B0-----:R-:W-:-:S05]  /*0850*/  IMAD.WIDE R6, R2, 0x4, R6 ;  /* 0x0000000402067825 */ /* 0x001fca00078e0206 */
[----:B------:R-:W3:Y:S01]  /*0860*/  LDG.E R9, desc[UR36][R6.64] ;  /* 0x0000002406097981 */ /* 0x000ee2000c1e1900 */
[----:B-1----:R-:W-:-:S04]  /*0870*/  IMAD.WIDE R22, R2, 0x4, R22 ;  /* 0x0000000402167825 */ /* 0x002fc800078e0216 */
[----:B---3--:R-:W-:-:S05]  /*0880*/  FMUL R21, R9, R4 ;  /* 0x0000000409157220 */ /* 0x008fca0000400000 */
[----:B------:R0:W-:Y:S04]  /*0890*/  STG.E desc[UR36][R22.64], R21 ;  /* 0x0000001516007986 */ /* 0x0001e8000c101924 */
[----:B------:R-:W3:Y:S04]  /*08a0*/  LDG.E R16, desc[UR36][R16.64] ;  /* 0x0000002410107981 */ /* 0x000ee8000c1e1900 */
[----:B------:R1:W4:Y:S01]  /*08b0*/  LDG.E R0, desc[UR36][R6.64] ;  /* 0x0000002406007981 */ /* 0x000322000c1e1900 */
[----:B------:R5:W1:Y:S01]  /*08c0*/  F2F.F64.F32 R8, R5 ;  /* 0x0000000500087310 */ /* 0x000a620000201800 */
[----:B--2---:R-:W-:Y:S01]  /*08d0*/  IMAD.U32 R4, RZ, RZ, UR4 ;  /* 0x00000004ff047e24 */ /* 0x004fe2000f8e00ff */
[----:B0-----:R0:W2:Y:S06]  /*08e0*/  LDC.64 R22, c[0x4][R20] ;  /* 0x0100000014167b82 */ /* 0x0010ac0000000a00 */
[----:B------:R-:W0:Y:S01]  /*08f0*/  F2F.F64.F32 R14, R21 ;  /* 0x00000015000e7310 */ /* 0x000e220000201800 */
[----:B-----5:R-:W-:-:S02]  /*0900*/  IMAD.U32 R5, RZ, RZ, UR5 ;  /* 0x00000005ff057e24 */ /* 0x020fc4000f8e00ff */
[----:B-1----:R-:W-:Y:S02]  /*0910*/  IMAD.MOV.U32 R6, RZ, RZ, R18 ;  /* 0x000000ffff067224 */ /* 0x002fe400078e0012 */
[----:B------:R-:W-:Y:S01]  /*0920*/  IMAD.MOV.U32 R7, RZ, RZ, R19 ;  /* 0x000000ffff077224 */ /* 0x000fe200078e0013 */
[----:B------:R1:W-:Y:S04]  /*0930*/  STL.64 [R1+0x8], R8 ;  /* 0x0000080801007387 */ /* 0x0003e80000100a00 */
[----:B0-----:R1:W-:Y:S01]  /*0940*/  STL.64 [R1+0x20], R14 ;  /* 0x0000200e01007387 */ /* 0x0013e20000100a00 */
[----:B---3--:R-:W0:Y:S08]  /*0950*/  F2F.F64.F32 R10, R16 ;  /* 0x00000010000a7310 */ /* 0x008e300000201800 */
[----:B----4-:R-:W3:Y:S01]  /*0960*/  F2F.F64.F32 R12, R0 ;  /* 0x00000000000c7310 */ /* 0x010ee20000201800 */
[----:B0-----:R1:W-:Y:S04]  /*0970*/  STL.64 [R1+0x10], R10 ;  /* 0x0000100a01007387 */ /* 0x0013e80000100a00 */
[----:B--23--:R1:W-:Y:S02]  /*0980*/  STL.64 [R1+0x18], R12 ;  /* 0x0000180c01007387 */ /* 0x00c3e40000100a00 */
[----:B------:R-:W-:-:S07]  /*0990*/  LEPC R20, `(.L_x_8) ;  /* 0x000000001014794e */ /* 0x000fce0000000000 */
[----:B-1----:R-:W-:Y:S05]  /*09a0*/  CALL.ABS.NOINC R22 ;  /* 0x0000000016007343 */ /* 0x002fea0003c00000 */
.L_x_8:
[----:B------:R-:W-:Y:S05]  /*09b0*/  WARPSYNC.ALL ;  /* 0x0000000000007948 */ /* 0x000fea0003800000 */
[----:B------:R-:W-:Y:S06]  /*09c0*/  BAR.SYNC.DEFER_BLOCKING 0x0 ;  /* 0x0000000000007b1d */ /* 0x000fec0000010000 */
[----:B------:R-:W-:Y:S05]  /*09d0*/  EXIT ;  /* 0x000000000000794d */ /* 0x000fea0003800000 */
        .weak           $__internal_0_$__cuda_sm20_sqrt_rn_f32_slowpath
        .type           $__internal_0_$__cuda_sm20_sqrt_rn_f32_slowpath,@function
        .size           $__internal_0_$__cuda_sm20_sqrt_rn_f32_slowpath,($__internal_1_$__cuda_sm3x_div_rn_noftz_f32_slowpath - $__internal_0_$__cuda_sm20_sqrt_rn_f32_slowpath)
$__internal_0_$__cuda_sm20_sqrt_rn_f32_slowpath:
[----:B------:R-:W-:-:S13]  /*09e0*/  LOP3.LUT P0, RZ, R5, 0x7fffffff, RZ, 0xc0, !PT ;  /* 0x7fffffff05ff7812 */ /* 0x000fda000780c0ff */
[----:B------:R-:W-:Y:S05]  /*09f0*/  @!P0 BRA `(.L_x_11) ;  /* 0x0000000000448947 */ /* 0x000fea0003800000 */
[----:B------:R-:W-:Y:S02]  /*0a00*/  FSETP.GEU.FTZ.AND P0, PT, R5, RZ, PT ;  /* 0x000000ff0500720b */ /* 0x000fe40003f1e000 */
[----:B------:R-:W-:-:S11]  /*0a10*/  MOV R4, R5 ;  /* 0x0000000500047202 */ /* 0x000fd60000000f00 */
[----:B------:R-:W-:Y:S01]  /*0a20*/  @!P0 IMAD.MOV.U32 R5, RZ, RZ, 0x7fffffff ;  /* 0x7fffffffff058424 */ /* 0x000fe200078e00ff */
[----:B------:R-:W-:Y:S06]  /*0a30*/  @!P0 BRA `(.L_x_11) ;  /* 0x0000000000348947 */ /* 0x000fec0003800000 */
[----:B------:R-:W-:-:S13]  /*0a40*/  FSETP.GTU.FTZ.AND P0, PT, |R4|, +INF , PT ;  /* 0x7f8000000400780b */ /* 0x000fda0003f1c200 */
[----:B------:R-:W-:Y:S01]  /*0a50*/  @P0 FADD.FTZ R5, R4, 1 ;  /* 0x3f80000004050421 */ /* 0x000fe20000010000 */
[----:B------:R-:W-:Y:S06]  /*0a60*/  @P0 BRA `(.L_x_11) ;  /* 0x0000000000280947 */ /* 0x000fec0003800000 */
[----:B------:R-:W-:-:S13]  /*0a70*/  FSETP.NEU.FTZ.AND P0, PT, |R4|, +INF , PT ;  /* 0x7f8000000400780b */ /* 0x000fda0003f1d200 */
[----:B------:R-:W-:-:S04]  /*0a80*/  @P0 FFMA R6, R4, 1.84467440737095516160e+19, RZ ;  /* 0x5f80000004060823 */ /* 0x000fc800000000ff */
[----:B------:R-:W0:Y:S02]  /*0a90*/  @P0 MUFU.RSQ R5, R6 ;  /* 0x0000000600050308 */ /* 0x000e240000001400 */
[----:B0-----:R-:W-:Y:S01]  /*0aa0*/  @P0 FMUL.FTZ R7, R6, R5 ;  /* 0x0000000506070220 */ /* 0x001fe20000410000 */
[----:B------:R-:W-:Y:S01]  /*0ab0*/  @P0 FMUL.FTZ R9, R5, 0.5 ;  /* 0x3f00000005090820 */ /* 0x000fe20000410000 */
[----:B------:R-:W-:Y:S02]  /*0ac0*/  @!P0 IMAD.MOV.U32 R5, RZ, RZ, R4 ;  /* 0x000000ffff058224 */ /* 0x000fe400078e0004 */
[----:B------:R-:W-:-:S04]  /*0ad0*/  @P0 FADD.FTZ R8, -R7, -RZ ;  /* 0x800000ff07080221 */ /* 0x000fc80000010100 */
[----:B------:R-:W-:-:S04]  /*0ae0*/  @P0 FFMA R8, R7, R8, R6 ;  /* 0x0000000807080223 */ /* 0x000fc80000000006 */
[----:B------:R-:W-:-:S04]  /*0af0*/  @P0 FFMA R8, R8, R9, R7 ;  /* 0x0000000908080223 */ /* 0x000fc80000000007 */
[----:B------:R-:W-:-:S07]  /*0b00*/  @P0 FMUL.FTZ R5, R8, 2.3283064365386962891e-10 ;  /* 0x2f80000008050820 */ /* 0x000fce0000410000 */
.L_x_11:
[----:B------:R-:W-:Y:S01]  /*0b10*/  IMAD.MOV.U32 R8, RZ, RZ, R5 ;  /* 0x000000ffff087224 */ /* 0x000fe200078e0005 */
[----:B------:R-:W-:Y:S01]  /*0b20*/  MOV R4, R10 ;  /* 0x0000000a00047202 */ /* 0x000fe20000000f00 */
[----:B------:R-:W-:-:S04]  /*0b30*/  IMAD.MOV.U32 R5, RZ, RZ, 0x0 ;  /* 0x00000000ff057424 */ /* 0x000fc800078e00ff */
[----:B------:R-:W-:Y:S05]  /*0b40*/  RET.REL.NODEC R4 `(_Z22rms_norm_matrix_kernelPfS_S_iif) ;  /* 0xfffffff4042c7950 */ /* 0x000fea0003c3ffff */
        .weak           $__internal_1_$__cuda_sm3x_div_rn_noftz_f32_slowpath
        .type           $__internal_1_$__cuda_sm3x_div_rn_noftz_f32_slowpath,@function
        .size           $__internal_1_$__cuda_sm3x_div_rn_noftz_f32_slowpath,(.L_x_25 - $__internal_1_$__cuda_sm3x_div_rn_noftz_f32_slowpath)
$__internal_1_$__cuda_sm3x_div_rn_noftz_f32_slowpath:
[----:B------:R-:W-:Y:S01]  /*0b50*/  SHF.R.U32.HI R8, RZ, 0x17, R5 ;  /* 0x00000017ff087819 */ /* 0x000fe20000011605 */
[----:B------:R-:W-:Y:S01]  /*0b60*/  BSSY.RECONVERGENT B1, `(.L_x_12) ;  /* 0x0000063000017945 */ /* 0x000fe20003800200 */
[----:B------:R-:W-:Y:S02]  /*0b70*/  SHF.R.U32.HI R7, RZ, 0x17, R4 ;  /* 0x00000017ff077819 */ /* 0x000fe40000011604 */
[----:B------:R-:W-:Y:S02]  /*0b80*/  LOP3.LUT R8, R8, 0xff, RZ, 0xc0, !PT ;  /* 0x000000ff08087812 */ /* 0x000fe400078ec0ff */
[----:B------:R-:W-:Y:S02]  /*0b90*/  LOP3.LUT R11, R7, 0xff, RZ, 0xc0, !PT ;  /* 0x000000ff070b7812 */ /* 0x000fe400078ec0ff */
[----:B------:R-:W-:Y:S01]  /*0ba0*/  MOV R9, R5 ;  /* 0x0000000500097202 */ /* 0x000fe20000000f00 */
[----:B------:R-:W-:Y:S02]  /*0bb0*/  VIADD R12, R8, 0xffffffff ;  /* 0xffffffff080c7836 */ /* 0x000fe40000000000 */
[----:B------:R-:W-:-:S03]  /*0bc0*/  VIADD R10, R11, 0xffffffff ;  /* 0xffffffff0b0a7836 */ /* 0x000fc60000000000 */
[----:B------:R-:W-:-:S04]  /*0bd0*/  ISETP.GT.U32.AND P0, PT, R12, 0xfd, PT ;  /* 0x000000fd0c00780c */ /* 0x000fc80003f04070 */
[----:B------:R-:W-:-:S13]  /*0be0*/  ISETP.GT.U32.OR P0, PT, R10, 0xfd, P0 ;  /* 0x000000fd0a00780c */ /* 0x000fda0000704470 */
[----:B------:R-:W-:Y:S01]  /*0bf0*/  @!P0 IMAD.MOV.U32 R7, RZ, RZ, RZ ;  /* 0x000000ffff078224 */ /* 0x000fe200078e00ff */
[----:B------:R-:W-:Y:S06]  /*0c00*/  @!P0 BRA `(.L_x_13) ;  /* 0x00000000005c8947 */ /* 0x000fec0003800000 */
[----:B------:R-:W-:Y:S02]  /*0c10*/  FSETP.GTU.FTZ.AND P0, PT, |R4|, +INF , PT ;  /* 0x7f8000000400780b */ /* 0x000fe40003f1c200 */
[----:B------:R-:W-:-:S04]  /*0c20*/  FSETP.GTU.FTZ.AND P1, PT, |R5|, +INF , PT ;  /* 0x7f8000000500780b */ /* 0x000fc80003f3c200 */
[----:B------:R-:W-:-:S13]  /*0c30*/  PLOP3.LUT P0, PT, P0, P1, PT, 0xf8, 0x8f ;  /* 0x00000000008f781c */ /* 0x000fda0000703f70 */
[----:B------:R-:W-:Y:S05]  /*0c40*/  @P0 BRA `(.L_x_14) ;  /* 0x00000004004c0947 */ /* 0x000fea0003800000 */
[----:B------:R-:W-:-:S13]  /*0c50*/  LOP3.LUT P0, RZ, R9, 0x7fffffff, R4, 0xc8, !PT ;  /* 0x7fffffff09ff7812 */ /* 0x000fda000780c804 */
[----:B------:R-:W-:Y:S05]  /*0c60*/  @!P0 BRA `(.L_x_15) ;  /* 0x00000004003c8947 */ /* 0x000fea0003800000 */
[C---:B------:R-:W-:Y:S02]  /*0c70*/  FSETP.NEU.FTZ.AND P2, PT, |R4|.reuse, +INF , PT ;  /* 0x7f8000000400780b */ /* 0x040fe40003f5d200 */
[----:B------:R-:W-:Y:S02]  /*0c80*/  FSETP.NEU.FTZ.AND P1, PT, |R5|, +INF , PT ;  /* 0x7f8000000500780b */ /* 0x000fe40003f3d200 */
[----:B------:R-:W-:-:S11]  /*0c90*/  FSETP.NEU.FTZ.AND P0, PT, |R4|, +INF , PT ;  /* 0x7f8000000400780b */ /* 0x000fd60003f1d200 */
[----:B------:R-:W-:Y:S05]  /*0ca0*/  @!P1 BRA !P2, `(.L_x_15) ;  /* 0x00000004002c9947 */ /* 0x000fea0005000000 */
[----:B------:R-:W-:-:S04]  /*0cb0*/  LOP3.LUT P2, RZ, R4, 0x7fffffff, RZ, 0xc0, !PT ;  /* 0x7fffffff04ff7812 */ /* 0x000fc8000784c0ff */
[----:B------:R-:W-:-:S13]  /*0cc0*/  PLOP3.LUT P1, PT, P1, P2, PT, 0x2f, 0xf2 ;  /* 0x0000000000f2781c */ /* 0x000fda0000f24577 */
[----:B------:R-:W-:Y:S05]  /*0cd0*/  @P1 BRA `(.L_x_16) ;  /* 0x0000000400181947 */ /* 0x000fea0003800000 */
[----:B------:R-:W-:-:S04]  /*0ce0*/  LOP3.LUT P1, RZ, R9, 0x7fffffff, RZ, 0xc0, !PT ;  /* 0x7fffffff09ff7812 */ /* 0x000fc8000782c0ff */
[----:B------:R-:W-:-:S13]  /*0cf0*/  PLOP3.LUT P0, PT, P0, P1, PT, 0x2f, 0xf2 ;  /* 0x0000000000f2781c */ /* 0x000fda0000702577 */
[----:B------:R-:W-:Y:S05]  /*0d00*/  @P0 BRA `(.L_x_17) ;  /* 0x0000000400000947 */ /* 0x000fea0003800000 */
[----:B------:R-:W-:Y:S02]  /*0d10*/  ISETP.GE.AND P0, PT, R10, RZ, PT ;  /* 0x000000ff0a00720c */ /* 0x000fe40003f06270 */
[----:B------:R-:W-:-:S11]  /*0d20*/  ISETP.GE.AND P1, PT, R12, RZ, PT ;  /* 0x000000ff0c00720c */ /* 0x000fd60003f26270 */
[----:B------:R-:W-:Y:S02]  /*0d30*/  @P0 IMAD.MOV.U32 R7, RZ, RZ, RZ ;  /* 0x000000ffff070224 */ /* 0x000fe400078e00ff */
[----:B------:R-:W-:Y:S01]  /*0d40*/  @!P0 FFMA R4, R4, 1.84467440737095516160e+19, RZ ;  /* 0x5f80000004048823 */ /* 0x000fe200000000ff */
[----:B------:R-:W-:Y:S02]  /*0d50*/  @!P0 IMAD.MOV.U32 R7, RZ, RZ, -0x40 ;  /* 0xffffffc0ff078424 */ /* 0x000fe400078e00ff */
[----:B------:R-:W-:-:S03]  /*0d60*/  @!P1 FFMA R9, R5, 1.84467440737095516160e+19, RZ ;  /* 0x5f80000005099823 */ /* 0x000fc600000000ff */
[----:B------:R-:W-:-:S07]  /*0d70*/  @!P1 IADD3 R7, PT, PT, R7, 0x40, RZ ;  /* 0x0000004007079810 */ /* 0x000fce0007ffe0ff */
.L_x_13:
[----:B------:R-:W-:Y:S01]  /*0d80*/  LEA R10, R8, 0xc0800000, 0x17 ;  /* 0xc0800000080a7811 */ /* 0x000fe200078eb8ff */
[----:B------:R-:W-:Y:S01]  /*0d90*/  VIADD R11, R11, 0xffffff81 ;  /* 0xffffff810b0b7836 */ /* 0x000fe20000000000 */
[----:B------:R-:W-:Y:S03]  /*0da0*/  BSSY.RECONVERGENT B2, `(.L_x_18) ;  /* 0x0000035000027945 */ /* 0x000fe60003800200 */
[----:B------:R-:W-:Y:S02]  /*0db0*/  IMAD.IADD R10, R9, 0x1, -R10 ;  /* 0x00000001090a7824 */ /* 0x000fe400078e0a0a */
[C---:B------:R-:W-:Y:S02]  /*0dc0*/  IMAD R4, R11.reuse, -0x800000, R4 ;  /* 0xff8000000b047824 */ /* 0x040fe400078e0204 */
[----:B------:R0:W1:Y:S01]  /*0dd0*/  MUFU.RCP R9, R10 ;  /* 0x0000000a00097308 */ /* 0x0000620000001000 */
[----:B------:R-:W-:Y:S01]  /*0de0*/  FADD.FTZ R13, -R10, -RZ ;  /* 0x800000ff0a0d7221 */ /* 0x000fe20000010100 */
[----:B0-----:R-:W-:-:S05]  /*0df0*/  IADD3 R10, PT, PT, R11, 0x7f, -R8 ;  /* 0x0000007f0b0a7810 */ /* 0x001fca0007ffe808 */
[----:B------:R-:W-:Y:S02]  /*0e00*/  IMAD.IADD R7, R10, 0x1, R7 ;  /* 0x000000010a077824 */ /* 0x000fe400078e0207 */
[----:B-1----:R-:W-:-:S04]  /*0e10*/  FFMA R12, R9, R13, 1 ;  /* 0x3f800000090c7423 */ /* 0x002fc8000000000d */
[----:B------:R-:W-:-:S04]  /*0e20*/  FFMA R9, R9, R12, R9 ;  /* 0x0000000c09097223 */ /* 0x000fc80000000009 */
[----:B------:R-:W-:-:S04]  /*0e30*/  FFMA R12, R4, R9, RZ ;  /* 0x00000009040c7223 */ /* 0x000fc800000000ff */
[----:B------:R-:W-:-:S04]  /*0e40*/  FFMA R14, R13, R12, R4 ;  /* 0x0000000c0d0e7223 */ /* 0x000fc80000000004 */
[----:B------:R-:W-:-:S04]  /*0e50*/  FFMA R14, R9, R14, R12 ;  /* 0x0000000e090e7223 */ /* 0x000fc8000000000c */
[----:B------:R-:W-:-:S04]  /*0e60*/  FFMA R13, R13, R14, R4 ;  /* 0x0000000e0d0d7223 */ /* 0x000fc80000000004 */
[----:B------:R-:W-:-:S05]  /*0e70*/  FFMA R4, R9, R13, R14 ;  /* 0x0000000d09047223 */ /* 0x000fca000000000e */
[----:B------:R-:W-:-:S04]  /*0e80*/  SHF.R.U32.HI R8, RZ, 0x17, R4 ;  /* 0x00000017ff087819 */ /* 0x000fc80000011604 */
[----:B------:R-:W-:-:S04]  /*0e90*/  LOP3.LUT R8, R8, 0xff, RZ, 0xc0, !PT ;  /* 0x000000ff08087812 */ /* 0x000fc800078ec0ff */
[----:B------:R-:W-:-:S05]  /*0ea0*/  IADD3 R11, PT, PT, R8, R7, RZ ;  /* 0x00000007080b7210 */ /* 0x000fca0007ffe0ff */
[----:B------:R-:W-:-:S05]  /*0eb0*/  VIADD R8, R11, 0xffffffff ;  /* 0xffffffff0b087836 */ /* 0x000fca0000000000 */
[----:B------:R-:W-:-:S13]  /*0ec0*/  ISETP.GE.U32.AND P0, PT, R8, 0xfe, PT ;  /* 0x000000fe0800780c */ /* 0x000fda0003f06070 */
[----:B------:R-:W-:Y:S05]  /*0ed0*/  @!P0 BRA `(.L_x_19) ;  /* 0x0000000000808947 */ /* 0x000fea0003800000 */
[----:B------:R-:W-:-:S13]  /*0ee0*/  ISETP.GT.AND P0, PT, R11, 0xfe, PT ;  /* 0x000000fe0b00780c */ /* 0x000fda0003f04270 */
[----:B------:R-:W-:Y:S05]  /*0ef0*/  @P0 BRA `(.L_x_20) ;  /* 0x00000000006c0947 */ /* 0x000fea0003800000 */
[----:B------:R-:W-:-:S13]  /*0f00*/  ISETP.GE.AND P0, PT, R11, 0x1, PT ;  /* 0x000000010b00780c */ /* 0x000fda0003f06270 */
[----:B------:R-:W-:Y:S05]  /*0f10*/  @P0 BRA `(.L_x_21) ;  /* 0x0000000000740947 */ /* 0x000fea0003800000 */
[----:B------:R-:W-:Y:S02]  /*0f20*/  ISETP.GE.AND P0, PT, R11, -0x18, PT ;  /* 0xffffffe80b00780c */ /* 0x000fe40003f06270 */
[----:B------:R-:W-:-:S11]  /*0f30*/  LOP3.LUT R4, R4, 0x80000000, RZ, 0xc0, !PT ;  /* 0x8000000004047812 */ /* 0x000fd600078ec0ff */
[----:B------:R-:W-:Y:S05]  /*0f40*/  @!P0 BRA `(.L_x_21) ;  /* 0x0000000000688947 */ /* 0x000fea0003800000 */
[CCC-:B------:R-:W-:Y:S01]  /*0f50*/  FFMA.RZ R7, R9.reuse, R13.reuse, R14.reuse ;  /* 0x0000000d09077223 */ /* 0x1c0fe2000000c00e */
[-CC-:B------:R-:W-:Y:S01]  /*0f60*/  FFMA.RM R8, R9, R13.reuse, R14.reuse ;  /* 0x0000000d09087223 */ /* 0x180fe2000000400e */
[C---:B------:R-:W-:Y:S02]  /*0f70*/  ISETP.NE.AND P2, PT, R11.reuse, RZ, PT ;  /* 0x000000ff0b00720c */ /* 0x040fe40003f45270 */
[----:B------:R-:W-:Y:S02]  /*0f80*/  ISETP.NE.AND P1, PT, R11, RZ, PT ;  /* 0x000000ff0b00720c */ /* 0x000fe40003f25270 */
[----:B------:R-:W-:Y:S01]  /*0f90*/  LOP3.LUT R10, R7, 0x7fffff, RZ, 0xc0, !PT ;  /* 0x007fffff070a7812 */ /* 0x000fe200078ec0ff */
[----:B------:R-:W-:Y:S01]  /*0fa0*/  FFMA.RP R7, R9, R13, R14 ;  /* 0x0000000d09077223 */ /* 0x000fe2000000800e */
[----:B------:R-:W-:Y:S02]  /*0fb0*/  VIADD R9, R11, 0x20 ;  /* 0x000000200b097836 */ /* 0x000fe40000000000 */
[----:B------:R-:W-:Y:S01]  /*0fc0*/  LOP3.LUT R10, R10, 0x800000, RZ, 0xfc, !PT ;  /* 0x008000000a0a7812 */ /* 0x000fe200078efcff */
[----:B------:R-:W-:Y:S01]  /*0fd0*/  IMAD.MOV R11, RZ, RZ, -R11 ;  /* 0x000000ffff0b7224 */ /* 0x000fe200078e0a0b */
[----:B------:R-:W-:-:S02]  /*0fe0*/  FSETP.NEU.FTZ.AND P0, PT, R7, R8, PT ;  /* 0x000000080700720b */ /* 0x000fc40003f1d000 */
[----:B------:R-:W-:Y:S02]  /*0ff0*/  SHF.L.U32 R9, R10, R9, RZ ;  /* 0x000000090a097219 */ /* 0x000fe400000006ff */
[----:B------:R-:W-:Y:S02]  /*1000*/  SEL R7, R11, RZ, P2 ;  /* 0x000000ff0b077207 */ /* 0x000fe40001000000 */
[----:B------:R-:W-:Y:S02]  /*1010*/  ISETP.NE.AND P1, PT, R9, RZ, P1 ;  /* 0x000000ff0900720c */ /* 0x000fe40000f25270 */
[----:B------:R-:W-:Y:S02]  /*1020*/  SHF.R.U32.HI R7, RZ, R7, R10 ;  /* 0x00000007ff077219 */ /* 0x000fe4000001160a */
[----:B------:R-:W-:Y:S02]  /*1030*/  PLOP3.LUT P0, PT, P0, P1, PT, 0xf8, 0x8f ;  /* 0x00000000008f781c */ /* 0x000fe40000703f70 */
[----:B------:R-:W-:-:S02]  /*1040*/  SHF.R.U32.HI R9, RZ, 0x1, R7 ;  /* 0x00000001ff097819 */ /* 0x000fc40000011607 */
[----:B------:R-:W-:-:S04]  /*1050*/  SEL R8, RZ, 0x1, !P0 ;  /* 0x00000001ff087807 */ /* 0x000fc80004000000 */
[----:B------:R-:W-:-:S04]  /*1060*/  LOP3.LUT R8, R8, 0x1, R9, 0xf8, !PT ;  /* 0x0000000108087812 */ /* 0x000fc800078ef809 */
[----:B------:R-:W-:-:S04]  /*1070*/  LOP3.LUT R8, R8, R7, RZ, 0xc0, !PT ;  /* 0x0000000708087212 */ /* 0x000fc800078ec0ff */
[----:B------:R-:W-:-:S04]  /*1080*/  IADD3 R9, PT, PT, R9, R8, RZ ;  /* 0x0000000809097210 */ /* 0x000fc80007ffe0ff */
[----:B------:R-:W-:Y:S01]  /*1090*/  LOP3.LUT R4, R9, R4, RZ, 0xfc, !PT ;  /* 0x0000000409047212 */ /* 0x000fe200078efcff */
[----:B------:R-:W-:Y:S06]  /*10a0*/  BRA `(.L_x_21) ;  /* 0x0000000000107947 */ /* 0x000fec0003800000 */
.L_x_20:
[----:B------:R-:W-:-:S04]  /*10b0*/  LOP3.LUT R4, R4, 0x80000000, RZ, 0xc0, !PT ;  /* 0x8000000004047812 */ /* 0x000fc800078ec0ff */
[----:B------:R-:W-:Y:S01]  /*10c0*/  LOP3.LUT R4, R4, 0x7f800000, RZ, 0xfc, !PT ;  /* 0x7f80000004047812 */ /* 0x000fe200078efcff */
[----:B------:R-:W-:Y:S06]  /*10d0*/  BRA `(.L_x_21) ;  /* 0x0000000000047947 */ /* 0x000fec0003800000 */
.L_x_19:
[----:B------:R-:W-:-:S07]  /*10e0*/  IMAD R4, R7, 0x800000, R4 ;  /* 0x0080000007047824 */ /* 0x000fce00078e0204 */
.L_x_21:
[----:B------:R-:W-:Y:S05]  /*10f0*/  BSYNC.RECONVERGENT B2 ;  /* 0x0000000000027941 */ /* 0x000fea0003800200 */
.L_x_18:
[----:B------:R-:W-:Y:S05]  /*1100*/  BRA `(.L_x_22) ;  /* 0x0000000000207947 */ /* 0x000fea0003800000 */
.L_x_17:
[----:B------:R-:W-:-:S04]  /*1110*/  LOP3.LUT R4, R9, 0x80000000, R4, 0x48, !PT ;  /* 0x8000000009047812 */ /* 0x000fc800078e4804 */
[----:B------:R-:W-:Y:S01]  /*1120*/  LOP3.LUT R4, R4, 0x7f800000, RZ, 0xfc, !PT ;  /* 0x7f80000004047812 */ /* 0x000fe200078efcff */
[----:B------:R-:W-:Y:S06]  /*1130*/  BRA `(.L_x_22) ;  /* 0x0000000000147947 */ /* 0x000fec0003800000 */
.L_x_16:
[----:B------:R-:W-:Y:S01]  /*1140*/  LOP3.LUT R4, R9, 0x80000000, R4, 0x48, !PT ;  /* 0x8000000009047812 */ /* 0x000fe200078e4804 */
[----:B------:R-:W-:Y:S06]  /*1150*/  BRA `(.L_x_22) ;  /* 0x00000000000c7947 */ /* 0x000fec0003800000 */
.L_x_15:
[----:B------:R-:W0:Y:S01]  /*1160*/  MUFU.RSQ R4, -QNAN ;  /* 0xffc0000000047908 */ /* 0x000e220000001400 */
[----:B------:R-:W-:Y:S05]  /*1170*/  BRA `(.L_x_22) ;  /* 0x0000000000047947 */ /* 0x000fea0003800000 */
.L_x_14:
[----:B------:R-:W-:-:S07]  /*1180*/  FADD.FTZ R4, R4, R5 ;  /* 0x0000000504047221 */ /* 0x000fce0000010000 */
.L_x_22:
[----:B------:R-:W-:Y:S05]  /*1190*/  BSYNC.RECONVERGENT B1 ;  /* 0x0000000000017941 */ /* 0x000fea0003800200 */
.L_x_12:
[----:B------:R-:W-:-:S04]  /*11a0*/  IMAD.MOV.U32 R7, RZ, RZ, 0x0 ;  /* 0x00000000ff077424 */ /* 0x000fc800078e00ff */
[----:B0-----:R-:W-:Y:S05]  /*11b0*/  RET.REL.NODEC R6 `(_Z22rms_norm_matrix_kernelPfS_S_iif) ;  /* 0xffffffec06907950 */ /* 0x001fea0003c3ffff */
.L_x_23:
[----:B------:R-:W-:-:S00]  /*11c0*/  BRA `(.L_x_23) ;  /* 0xfffffffc00fc7947 */ /* 0x000fc0000383ffff */
[----:B------:R-:W-:-:S00]  /*11d0*/  NOP ;  /* 0x0000000000007918 */ /* 0x000fc00000000000 */
        /* <DEDUP_REMOVED lines=10> */
.L_x_25:


//--------------------- .nv.global.init           --------------------------
	.section	.nv.global.init,"aw",@progbits
.nv.global.init:
	.type		$str,@object
	.size		$str,($str$1 - $str)
$str:
        /*0000*/ 	.byte	0x74, 0x69, 0x64, 0x3a, 0x20, 0x25, 0x64, 0x2c, 0x20, 0x73, 0x64, 0x61, 0x74, 0x61, 0x5b, 0x74
        /*0010*/ 	.byte	0x69, 0x64, 0x5d, 0x3a, 0x20, 0x25, 0x66, 0x0a, 0x00
	.type		$str$1,@object
	.size		$str$1,(.L_1 - $str$1)
$str$1:
        /*0019*/ 	.byte	0x69, 0x3a, 0x20, 0x25, 0x64, 0x2c, 0x20, 0x72, 0x6f, 0x77, 0x3a, 0x20, 0x25, 0x64, 0x2c, 0x20
        /*0029*/ 	.byte	0x72, 0x6d, 0x73, 0x3a, 0x20, 0x25, 0x66, 0x2c, 0x20, 0x69, 0x6e, 0x70, 0x75, 0x74, 0x5b, 0x69
        /*0039*/ 	.byte	0x5d, 0x3a, 0x20, 0x25, 0x66, 0x2c, 0x20, 0x77, 0x65, 0x69, 0x67, 0x68, 0x74, 0x5b, 0x69, 0x5d
        /*0049*/ 	.byte	0x3a, 0x20, 0x25, 0x66, 0x2c, 0x20, 0x6f, 0x75, 0x74, 0x70, 0x75, 0x74, 0x5b, 0x69, 0x5d, 0x3a
        /*0059*/ 	.byte	0x20, 0x25, 0x66, 0x0a, 0x00
.L_1:


//--------------------- .nv.shared._Z22rms_norm_matrix_kernelPfS_S_iif --------------------------
	.section	.nv.shared._Z22rms_norm_matrix_kernelPfS_S_iif,"aw",@nobits
	.sectionflags	@""
	.align	4
.nv.shared._Z22rms_norm_matrix_kernelPfS_S_iif:
	.zero		2048


//--------------------- .nv.shared.reserved.0     --------------------------
	.section	.nv.shared.reserved.0,"aw",@nobits
	.weak		__nv_reservedSMEM_offset_0_alias
	.size		__nv_reservedSMEM_offset_0_alias, 0, 64
	.other		__nv_reservedSMEM_offset_0_alias,@"STO_CUDA_RESERVED_SHARED STV_DEFAULT"
__nv_reservedSMEM_offset_0_alias:
	.zero		0
	.zero		64


//--------------------- .nv.constant0._Z22rms_norm_matrix_kernelPfS_S_iif --------------------------
	.section	.nv.constant0._Z22rms_norm_matrix_kernelPfS_S_iif,"a",@progbits
	.sectionflags	@""
	.align	4
.nv.constant0._Z22rms_norm_matrix_kernelPfS_S_iif:
	.zero		932


//--------------------- SYMBOLS --------------------------

	.type		.nv.reservedSmem.offset0,@object
	.size		.nv.reservedSmem.offset0,0x4
	.type		.nv.reservedSmem.cap,@object
	.size		.nv.reservedSmem.cap,0x4
	.type		vprintf,@function
